	.headerflags	@"EF_CUDA_TEXMODE_UNIFIED EF_CUDA_64BIT_ADDRESS EF_CUDA_ACCELERATORS EF_CUDA_SM90 EF_CUDA_VIRTUAL_SM(EF_CUDA_SM90)"
	.elftype	@"ET_EXEC"


//--------------------- .nv.info                  --------------------------
	.section	.nv.info,"",@"SHT_CUDA_INFO"
	.align	4


	//----- nvinfo : EIATTR_REGCOUNT
	.align		4
        /*0000*/ 	.byte	0x04, 0x2f
        /*0002*/ 	.short	(.L_3 - .L_2)
	.align		4
.L_2:
        /*0004*/ 	.word	index@(triton_poi_fused__native_batch_norm_legit_no_training_relu_5)
        /*0008*/ 	.word	0x00000010


	//----- nvinfo : EIATTR_MIN_STACK_SIZE
	.align		4
.L_3:
        /*000c*/ 	.byte	0x04, 0x12
        /*000e*/ 	.short	(.L_5 - .L_4)
	.align		4
.L_4:
        /*0010*/ 	.word	index@(triton_poi_fused__native_batch_norm_legit_no_training_relu_5)
        /*0014*/ 	.word	0x00000000


	//----- nvinfo : EIATTR_FRAME_SIZE
	.align		4
.L_5:
        /*0018*/ 	.byte	0x04, 0x11
        /*001a*/ 	.short	(.L_7 - .L_6)
	.align		4
.L_6:
        /*001c*/ 	.word	index@(triton_poi_fused__native_batch_norm_legit_no_training_relu_5)
        /*0020*/ 	.word	0x00000000


	//----- nvinfo : EIATTR_MIN_STACK_SIZE
	.align		4
.L_7:
        /*0024*/ 	.byte	0x04, 0x12
        /*0026*/ 	.short	(.L_9 - .L_8)
	.align		4
.L_8:
        /*0028*/ 	.word	index@(triton_poi_fused__native_batch_norm_legit_no_training_relu_5)
        /*002c*/ 	.word	0x00000000
.L_9:


//--------------------- .nv.info.triton_poi_fused__native_batch_norm_legit_no_training_relu_5 --------------------------
	.section	.nv.info.triton_poi_fused__native_batch_norm_legit_no_training_relu_5,"",@"SHT_CUDA_INFO"
	.sectionflags	@""
	.align	4


	//----- nvinfo : EIATTR_CUDA_API_VERSION
	.align		4
        /*0000*/ 	.byte	0x04, 0x37
        /*0002*/ 	.short	(.L_11 - .L_10)
.L_10:
        /*0004*/ 	.word	0x0000007c


	//----- nvinfo : EIATTR_KPARAM_INFO
	.align		4
.L_11:
        /*0008*/ 	.byte	0x04, 0x17
        /*000a*/ 	.short	(.L_13 - .L_12)
.L_12:
        /*000c*/ 	.word	0x00000000
        /*0010*/ 	.short	0x0006
        /*0012*/ 	.short	0x0030
        /*0014*/ 	.byte	0x00, 0xf0, 0x11, 0x00


	//----- nvinfo : EIATTR_KPARAM_INFO
	.align		4
.L_13:
        /*0018*/ 	.byte	0x04, 0x17
        /*001a*/ 	.short	(.L_15 - .L_14)
.L_14:
        /*001c*/ 	.word	0x00000000
        /*0020*/ 	.short	0x0005
        /*0022*/ 	.short	0x0028
        /*0024*/ 	.byte	0x00, 0xf4, 0x21, 0x00


	//----- nvinfo : EIATTR_KPARAM_INFO
	.align		4
.L_15:
        /*0028*/ 	.byte	0x04, 0x17
        /*002a*/ 	.short	(.L_17 - .L_16)
.L_16:
        /*002c*/ 	.word	0x00000000
        /*0030*/ 	.short	0x0004
        /*0032*/ 	.short	0x0020
        /*0034*/ 	.byte	0x00, 0xf4, 0x21, 0x00


	//----- nvinfo : EIATTR_KPARAM_INFO
	.align		4
.L_17:
        /*0038*/ 	.byte	0x04, 0x17
        /*003a*/ 	.short	(.L_19 - .L_18)
.L_18:
        /*003c*/ 	.word	0x00000000
        /*0040*/ 	.short	0x0003
        /*0042*/ 	.short	0x0018
        /*0044*/ 	.byte	0x00, 0xf4, 0x21, 0x00


	//----- nvinfo : EIATTR_KPARAM_INFO
	.align		4
.L_19:
        /*0048*/ 	.byte	0x04, 0x17
        /*004a*/ 	.short	(.L_21 - .L_20)
.L_20:
        /*004c*/ 	.word	0x00000000
        /*0050*/ 	.short	0x0002
        /*0052*/ 	.short	0x0010
        /*0054*/ 	.byte	0x00, 0xf4, 0x21, 0x00


	//----- nvinfo : EIATTR_KPARAM_INFO
	.align		4
.L_21:
        /*0058*/ 	.byte	0x04, 0x17
        /*005a*/ 	.short	(.L_23 - .L_22)
.L_22:
        /*005c*/ 	.word	0x00000000
        /*0060*/ 	.short	0x0001
        /*0062*/ 	.short	0x0008
        /*0064*/ 	.byte	0x00, 0xf4, 0x21, 0x00


	//----- nvinfo : EIATTR_KPARAM_INFO
	.align		4
.L_23:
        /*0068*/ 	.byte	0x04, 0x17
        /*006a*/ 	.short	(.L_25 - .L_24)
.L_24:
        /*006c*/ 	.word	0x00000000
        /*0070*/ 	.short	0x0000
        /*0072*/ 	.short	0x0000
        /*0074*/ 	.byte	0x00, 0xf4, 0x21, 0x00


	//----- nvinfo : EIATTR_SPARSE_MMA_MASK
	.align		4
.L_25:
        /*0078*/ 	.byte	0x03, 0x50
        /*007a*/ 	.short	0x0000


	//----- nvinfo : EIATTR_MAXREG_COUNT
	.align		4
        /*007c*/ 	.byte	0x03, 0x1b
        /*007e*/ 	.short	0x00ff


	//----- nvinfo : EIATTR_EXIT_INSTR_OFFSETS
	.align		4
        /*0080*/ 	.byte	0x04, 0x1c
        /*0082*/ 	.short	(.L_27 - .L_26)


	//   ....[0]....
.L_26:
        /*0084*/ 	.word	0x00000240


	//----- nvinfo : EIATTR_REQNTID
	.align		4
.L_27:
        /*0088*/ 	.byte	0x04, 0x10
        /*008a*/ 	.short	(.L_29 - .L_28)
.L_28:
        /*008c*/ 	.word	0x00000080
        /*0090*/ 	.word	0x00000001
        /*0094*/ 	.word	0x00000001


	//----- nvinfo : EIATTR_CBANK_PARAM_SIZE
	.align		4
.L_29:
        /*0098*/ 	.byte	0x03, 0x19
        /*009a*/ 	.short	0x0034


	//----- nvinfo : EIATTR_PARAM_CBANK
	.align		4
        /*009c*/ 	.byte	0x04, 0x0a
        /*009e*/ 	.short	(.L_31 - .L_30)
	.align		4
.L_30:
        /*00a0*/ 	.word	index@(.nv.constant0.triton_poi_fused__native_batch_norm_legit_no_training_relu_5)
        /*00a4*/ 	.short	0x0210
        /*00a6*/ 	.short	0x0034


	//----- nvinfo : EIATTR_SW_WAR
	.align		4
.L_31:
        /*00a8*/ 	.byte	0x04, 0x36
        /*00aa*/ 	.short	(.L_33 - .L_32)
.L_32:
        /*00ac*/ 	.word	0x00000008
.L_33:


//--------------------- .nv.callgraph             --------------------------
	.section	.nv.callgraph,"",@"SHT_CUDA_CALLGRAPH"
	.align	4
	.sectionentsize	8
	.align		4
        /*0000*/ 	.word	0x00000000
	.align		4
        /*0004*/ 	.word	0xffffffff
	.align		4
        /*0008*/ 	.word	0x00000000
	.align		4
        /*000c*/ 	.word	0xfffffffe
	.align		4
        /*0010*/ 	.word	0x00000000
	.align		4
        /*0014*/ 	.word	0xfffffffd
	.align		4
        /*0018*/ 	.word	0x00000000
	.align		4
        /*001c*/ 	.word	0xfffffffc


//--------------------- .nv.constant4             --------------------------
	.section	.nv.constant4,"a",@progbits
	.align	8
	.align		8
.nv.constant4:
        /*0000*/ 	.dword	_$_str
	.align		8
        /*0008*/ 	.dword	_$_str_$_2


//--------------------- .text.triton_poi_fused__native_batch_norm_legit_no_training_relu_5 --------------------------
	.section	.text.triton_poi_fused__native_batch_norm_legit_no_training_relu_5,"ax",@progbits
	.align	128
        .global         triton_poi_fused__native_batch_norm_legit_no_training_relu_5
        .type           triton_poi_fused__native_batch_norm_legit_no_training_relu_5,@function
        .size           triton_poi_fused__native_batch_norm_legit_no_training_relu_5,(.L_x_1 - triton_poi_fused__native_batch_norm_legit_no_training_relu_5)
        .other          triton_poi_fused__native_batch_norm_legit_no_training_relu_5,@"STO_CUDA_ENTRY STV_DEFAULT"
triton_poi_fused__native_batch_norm_legit_no_training_relu_5:
.text.triton_poi_fused__native_batch_norm_legit_no_training_relu_5:
[----:B------:R-:W-:Y:S08]  /*0000*/  LDC R1, c[0x0][0x28] ;  /* 0x00000a00ff017b82 */ /* 0x000ff00000000800 */
[----:B------:R-:W1:Y:S01]  /*0010*/  LDC.64 R6, c[0x0][0x220] ;  /* 0x00008800ff067b82 */ /* 0x000e620000000a00 */
[----:B------:R-:W-:Y:S01]  /*0020*/  ULDC.64 UR4, c[0x0][0x208] ;  /* 0x0000820000047ab9 */ /* 0x000fe20000000a00 */
[----:B------:R-:W2:Y:S01]  /*0030*/  S2R R0, SR_TID.X ;  /* 0x0000000000007919 */ /* 0x000ea20000002100 */
[----:B------:R-:W3:Y:S05]  /*0040*/  S2R R13, SR_CTAID.X ;  /* 0x00000000000d7919 */ /* 0x000eea0000002500 */
[----:B------:R-:W4:Y:S01]  /*0050*/  LDC.64 R2, c[0x0][0x210] ;  /* 0x00008400ff027b82 */ /* 0x000f220000000a00 */
[----:B-1----:R-:W5:Y:S07]  /*0060*/  LDG.E R6, desc[UR4][R6.64] ;  /* 0x0000000406067981 */ /* 0x002f6e000c1e1900 */
[----:B------:R-:W1:Y:S08]  /*0070*/  LDC.64 R4, c[0x0][0x218] ;  /* 0x00008600ff047b82 */ /* 0x000e700000000a00 */
[----:B------:R-:W1:Y:S01]  /*0080*/  LDC.64 R8, c[0x0][0x228] ;  /* 0x00008a00ff087b82 */ /* 0x000e620000000a00 */
[----:B--2---:R-:W-:-:S04]  /*0090*/  LOP3.LUT R0, R0, 0x7f, RZ, 0xc0, !PT ;  /* 0x0000007f00007812 */ /* 0x004fc800078ec0ff */
[----:B---3--:R-:W-:-:S03]  /*00a0*/  LEA R13, R13, R0, 0x7 ;  /* 0x000000000d0d7211 */ /* 0x008fc600078e38ff */
[----:B------:R-:W2:Y:S02]  /*00b0*/  LDC.64 R10, c[0x0][0x230] ;  /* 0x00008c00ff0a7b82 */ /* 0x000ea40000000a00 */
[----:B----4-:R-:W-:-:S05]  /*00c0*/  IMAD.WIDE R2, R13, 0x4, R2 ;  /* 0x000000040d027825 */ /* 0x010fca00078e0202 */
[----:B------:R3:W4:Y:S04]  /*00d0*/  LDG.E R0, desc[UR4][R2.64] ;  /* 0x0000000402007981 */ /* 0x000728000c1e1900 */
[----:B-1----:R1:W4:Y:S04]  /*00e0*/  LDG.E R5, desc[UR4][R4.64] ;  /* 0x0000000404057981 */ /* 0x002328000c1e1900 */
[----:B0-----:R-:W4:Y:S04]  /*00f0*/  LDG.E R8, desc[UR4][R8.64] ;  /* 0x0000000408087981 */ /* 0x001f28000c1e1900 */
[----:B--2---:R-:W2:Y:S01]  /*0100*/  LDG.E R11, desc[UR4][R10.64] ;  /* 0x000000040a0b7981 */ /* 0x004ea2000c1e1900 */
[----:B---3--:R-:W-:Y:S01]  /*0110*/  HFMA2.MMA R2, -RZ, RZ, 1.625, 0 ;  /* 0x3e800000ff027435 */ /* 0x008fe200000001ff */
[----:B-----5:R-:W-:-:S04]  /*0120*/  FADD R6, R6, 9.9999997473787516356e-06 ;  /* 0x3727c5ac06067421 */ /* 0x020fc80000000000 */
[----:B------:R-:W0:Y:S02]  /*0130*/  MUFU.SQRT R7, R6 ;  /* 0x0000000600077308 */ /* 0x000e240000002000 */
[C---:B0-----:R-:W-:Y:S02]  /*0140*/  FSETP.GT.AND P0, PT, R7.reuse, 8.50705917302346158658e+37, PT ;  /* 0x7e8000000700780b */ /* 0x041fe40003f04000 */
[----:B------:R-:W-:Y:S02]  /*0150*/  FSETP.GEU.AND P1, PT, R7, 1.175494350822287508e-38, PT ;  /* 0x008000000700780b */ /* 0x000fe40003f2e000 */
[----:B-1----:R-:W-:Y:S02]  /*0160*/  FSEL R4, R2, 1, P0 ;  /* 0x3f80000002047808 */ /* 0x002fe40000000000 */
[----:B------:R-:W0:Y:S01]  /*0170*/  LDC.64 R2, c[0x0][0x238] ;  /* 0x00008e00ff027b82 */ /* 0x000e220000000a00 */
[----:B----4-:R-:W-:-:S06]  /*0180*/  FADD R0, R0, -R5 ;  /* 0x8000000500007221 */ /* 0x010fcc0000000000 */
[----:B------:R-:W-:Y:S02]  /*0190*/  @P0 FMUL R7, R7, 0.25 ;  /* 0x3e80000007070820 */ /* 0x000fe40000400000 */
[----:B------:R-:W-:Y:S02]  /*01a0*/  @!P1 FMUL R4, R4, 16777216 ;  /* 0x4b80000004049820 */ /* 0x000fe40000400000 */
[----:B------:R-:W-:-:S06]  /*01b0*/  @!P1 FMUL R7, R7, 16777216 ;  /* 0x4b80000007079820 */ /* 0x000fcc0000400000 */
[----:B------:R-:W1:Y:S01]  /*01c0*/  MUFU.RCP R7, R7 ;  /* 0x0000000700077308 */ /* 0x000e620000001000 */
[----:B0-----:R-:W-:-:S04]  /*01d0*/  IMAD.WIDE R2, R13, 0x4, R2 ;  /* 0x000000040d027825 */ /* 0x001fc800078e0202 */
[----:B-1----:R-:W-:-:S04]  /*01e0*/  FMUL R5, R7, R4 ;  /* 0x0000000407057220 */ /* 0x002fc80000400000 */
[----:B------:R-:W-:-:S04]  /*01f0*/  FMUL R0, R0, R5 ;  /* 0x0000000500007220 */ /* 0x000fc80000400000 */
[----:B--2---:R-:W-:-:S05]  /*0200*/  FFMA R0, R8, R0, R11 ;  /* 0x0000000008007223 */ /* 0x004fca000000000b */
[----:B------:R-:W-:-:S04]  /*0210*/  FSETP.GEU.AND P0, PT, R0, RZ, PT ;  /* 0x000000ff0000720b */ /* 0x000fc80003f0e000 */
[----:B------:R-:W-:-:S05]  /*0220*/  FSEL R5, R0, RZ, P0 ;  /* 0x000000ff00057208 */ /* 0x000fca0000000000 */
[----:B------:R-:W-:Y:S01]  /*0230*/  STG.E desc[UR4][R2.64], R5 ;  /* 0x0000000502007986 */ /* 0x000fe2000c101904 */
[----:B------:R-:W-:Y:S05]  /*0240*/  EXIT ;  /* 0x000000000000794d */ /* 0x000fea0003800000 */
.L_x_0:
[----:B------:R-:W-:-:S00]  /*0250*/  BRA `(.L_x_0) ;  /* 0xfffffffc00fc7947 */ /* 0x000fc0000383ffff */
[----:B------:R-:W-:-:S00]  /*0260*/  NOP ;  /* 0x0000000000007918 */ /* 0x000fc00000000000 */
        /* <DEDUP_REMOVED lines=9> */
.L_x_1:


//--------------------- .nv.global.init           --------------------------
	.section	.nv.global.init,"aw",@progbits
.nv.global.init:
	.type		_$_str,@object
	.size		_$_str,(_$_str_$_2 - _$_str)
_$_str:
        /*0000*/ 	.byte	0x5f, 0x5f, 0x43, 0x55, 0x44, 0x41, 0x5f, 0x46, 0x54, 0x5a, 0x00
	.type		_$_str_$_2,@object
	.size		_$_str_$_2,(.L_1 - _$_str_$_2)
_$_str_$_2:
        /*000b*/ 	.byte	0x5f, 0x5f, 0x43, 0x55, 0x44, 0x41, 0x5f, 0x50, 0x52, 0x45, 0x43, 0x5f, 0x53, 0x51, 0x52, 0x54
        /*001b*/ 	.byte	0x00
.L_1:


//--------------------- .nv.constant0.triton_poi_fused__native_batch_norm_legit_no_training_relu_5 --------------------------
	.section	.nv.constant0.triton_poi_fused__native_batch_norm_legit_no_training_relu_5,"a",@progbits
	.sectionflags	@""
	.align	4
.nv.constant0.triton_poi_fused__native_batch_norm_legit_no_training_relu_5:
	.zero		580
